	.headerflags	@"EF_CUDA_TEXMODE_UNIFIED EF_CUDA_64BIT_ADDRESS EF_CUDA_SM80 EF_CUDA_VIRTUAL_SM(EF_CUDA_SM80)"
	.elftype	@"ET_EXEC"


//--------------------- .nv.info                  --------------------------
	.section	.nv.info,"",@"SHT_CUDA_INFO"
	.align	4


	//----- nvinfo : EIATTR_REGCOUNT
	.align		4
        /*0000*/ 	.byte	0x04, 0x2f
        /*0002*/ 	.short	(.L_1 - .L_0)
	.align		4
.L_0:
        /*0004*/ 	.word	index@(triton_)
        /*0008*/ 	.word	0x0000000a


	//----- nvinfo : EIATTR_MIN_STACK_SIZE
	.align		4
.L_1:
        /*000c*/ 	.byte	0x04, 0x12
        /*000e*/ 	.short	(.L_3 - .L_2)
	.align		4
.L_2:
        /*0010*/ 	.word	index@(triton_)
        /*0014*/ 	.word	0x00000000


	//----- nvinfo : EIATTR_FRAME_SIZE
	.align		4
.L_3:
        /*0018*/ 	.byte	0x04, 0x11
        /*001a*/ 	.short	(.L_5 - .L_4)
	.align		4
.L_4:
        /*001c*/ 	.word	index@(triton_)
        /*0020*/ 	.word	0x00000000


	//----- nvinfo : EIATTR_MIN_STACK_SIZE
	.align		4
.L_5:
        /*0024*/ 	.byte	0x04, 0x12
        /*0026*/ 	.short	(.L_7 - .L_6)
	.align		4
.L_6:
        /*0028*/ 	.word	index@(triton_)
        /*002c*/ 	.word	0x00000000
.L_7:


//--------------------- .nv.info.triton_          --------------------------
	.section	.nv.info.triton_,"",@"SHT_CUDA_INFO"
	.sectionflags	@""
	.align	4


	//----- nvinfo : EIATTR_CUDA_API_VERSION
	.align		4
        /*0000*/ 	.byte	0x04, 0x37
        /*0002*/ 	.short	(.L_9 - .L_8)
.L_8:
        /*0004*/ 	.word	0x0000007c


	//----- nvinfo : EIATTR_SW2861232_WAR
	.align		4
.L_9:
        /*0008*/ 	.byte	0x01, 0x35
	.zero		2


	//----- nvinfo : EIATTR_PARAM_CBANK
	.align		4
        /*000c*/ 	.byte	0x04, 0x0a
        /*000e*/ 	.short	(.L_11 - .L_10)
	.align		4
.L_10:
        /*0010*/ 	.word	index@(.nv.constant0.triton_)
        /*0014*/ 	.short	0x0160
        /*0016*/ 	.short	0x0014


	//----- nvinfo : EIATTR_CBANK_PARAM_SIZE
	.align		4
.L_11:
        /*0018*/ 	.byte	0x03, 0x19
        /*001a*/ 	.short	0x0014


	//----- nvinfo : EIATTR_KPARAM_INFO
	.align		4
        /*001c*/ 	.byte	0x04, 0x17
        /*001e*/ 	.short	(.L_13 - .L_12)
.L_12:
        /*0020*/ 	.word	0x00000000
        /*0024*/ 	.short	0x0002
        /*0026*/ 	.short	0x0010
        /*0028*/ 	.byte	0x00, 0xf0, 0x11, 0x00


	//----- nvinfo : EIATTR_KPARAM_INFO
	.align		4
.L_13:
        /*002c*/ 	.byte	0x04, 0x17
        /*002e*/ 	.short	(.L_15 - .L_14)
.L_14:
        /*0030*/ 	.word	0x00000000
        /*0034*/ 	.short	0x0001
        /*0036*/ 	.short	0x0008
        /*0038*/ 	.byte	0x00, 0xf0, 0x21, 0x00


	//----- nvinfo : EIATTR_KPARAM_INFO
	.align		4
.L_15:
        /*003c*/ 	.byte	0x04, 0x17
        /*003e*/ 	.short	(.L_17 - .L_16)
.L_16:
        /*0040*/ 	.word	0x00000000
        /*0044*/ 	.short	0x0000
        /*0046*/ 	.short	0x0000
        /*0048*/ 	.byte	0x00, 0xf0, 0x21, 0x00


	//----- nvinfo : EIATTR_MAXREG_COUNT
	.align		4
.L_17:
        /*004c*/ 	.byte	0x03, 0x1b
        /*004e*/ 	.short	0x00ff


	//----- nvinfo : EIATTR_EXIT_INSTR_OFFSETS
	.align		4
        /*0050*/ 	.byte	0x04, 0x1c
        /*0052*/ 	.short	(.L_19 - .L_18)


	//   ....[0]....
.L_18:
        /*0054*/ 	.word	0x00000180


	//----- nvinfo : EIATTR_MAX_THREADS
	.align		4
.L_19:
        /*0058*/ 	.byte	0x04, 0x05
        /*005a*/ 	.short	(.L_21 - .L_20)
.L_20:
        /*005c*/ 	.word	0x00000100
        /*0060*/ 	.word	0x00000001
        /*0064*/ 	.word	0x00000001
.L_21:


//--------------------- .nv.callgraph             --------------------------
	.section	.nv.callgraph,"",@"SHT_CUDA_CALLGRAPH"
	.align	4
	.sectionentsize	8
	.align		4
        /*0000*/ 	.word	0x00000000
	.align		4
        /*0004*/ 	.word	0xffffffff
	.align		4
        /*0008*/ 	.word	0x00000000
	.align		4
        /*000c*/ 	.word	0xfffffffe
	.align		4
        /*0010*/ 	.word	0x00000000
	.align		4
        /*0014*/ 	.word	0xfffffffd
	.align		4
        /*0018*/ 	.word	0x00000000
	.align		4
        /*001c*/ 	.word	0xfffffffc


//--------------------- .nv.rel.action            --------------------------
	.section	.nv.rel.action,"",@"SHT_CUDA_RELOCINFO"
	.align	8
	.sectionentsize	8
        /*0000*/ 	.byte	0x73, 0x00, 0x00, 0x00, 0x00, 0x00, 0x00, 0x00, 0x00, 0x00, 0x00, 0x11, 0x25, 0x00, 0x05, 0x36


//--------------------- .nv.constant0.triton_     --------------------------
	.section	.nv.constant0.triton_,"a",@progbits
	.sectionflags	@""
	.align	4
.nv.constant0.triton_:
	.zero		372


//--------------------- .text.triton_             --------------------------
	.section	.text.triton_,"ax",@progbits
	.sectioninfo	@"SHI_REGISTERS=10"
	.align	128
        .global         triton_
        .type           triton_,@function
        .size           triton_,(.L_x_1 - triton_)
        .other          triton_,@"STO_CUDA_ENTRY STV_DEFAULT"
triton_:
.text.triton_:
[----:B------:R-:W-:Y:S02]  /*0000*/  IMAD.MOV.U32 R1, RZ, RZ, c[0x0][0x28] ;  /* 0x00000a00ff017624 */ /* 0x000fe400078e00ff */
[----:B------:R-:W0:Y:S01]  /*0010*/  S2R R0, SR_TID.X ;  /* 0x0000000000007919 */ /* 0x000e220000002100 */
[----:B------:R-:W-:-:S03]  /*0020*/  ULDC.64 UR4, c[0x0][0x118] ;  /* 0x0000460000047ab9 */ /* 0x000fc60000000a00 */
[----:B------:R-:W1:Y:S01]  /*0030*/  S2R R5, SR_CTAID.X ;  /* 0x0000000000057919 */ /* 0x000e620000002500 */
[----:B0-----:R-:W-:Y:S01]  /*0040*/  IMAD.SHL.U32 R0, R0, 0x2, RZ ;  /* 0x0000000200007824 */ /* 0x001fe200078e00ff */
[----:B-1----:R-:W-:-:S04]  /*0050*/  SHF.R.S32.HI R3, RZ, 0x16, R5 ;  /* 0x00000016ff037819 */ /* 0x002fc80000011405 */
[----:B------:R-:W-:Y:S02]  /*0060*/  LOP3.LUT R0, R0, 0x1fe, RZ, 0xc0, !PT ;  /* 0x000001fe00007812 */ /* 0x000fe400078ec0ff */
[----:B------:R-:W-:-:S03]  /*0070*/  SGXT R3, R3, 0x1 ;  /* 0x000000010303781a */ /* 0x000fc60000000200 */
[----:B------:R-:W-:Y:S01]  /*0080*/  IMAD R0, R5, 0x200, R0 ;  /* 0x0000020005007824 */ /* 0x000fe200078e0200 */
[----:B------:R-:W-:-:S04]  /*0090*/  HFMA2.MMA R5, -RZ, RZ, 0, 1.1920928955078125e-07 ;  /* 0x00000002ff057435 */ /* 0x000fc800000001ff */
[CC--:B------:R-:W-:Y:S02]  /*00a0*/  LEA.HI R2, R3.reuse, R0.reuse, RZ, 0x6 ;  /* 0x0000000003027211 */ /* 0x0c0fe400078f30ff */
[----:B------:R-:W-:Y:S02]  /*00b0*/  LEA.HI R4, R3, R0, RZ, 0x8 ;  /* 0x0000000003047211 */ /* 0x000fe400078f40ff */
[----:B------:R-:W-:Y:S02]  /*00c0*/  LOP3.LUT R3, R2, 0xffffffc0, RZ, 0xc0, !PT ;  /* 0xffffffc002037812 */ /* 0x000fe400078ec0ff */
[----:B------:R-:W-:-:S03]  /*00d0*/  SHF.R.S32.HI R4, RZ, 0x8, R4 ;  /* 0x00000008ff047819 */ /* 0x000fc60000011404 */
[----:B------:R-:W-:-:S04]  /*00e0*/  IMAD.IADD R3, R0, 0x1, -R3 ;  /* 0x0000000100037824 */ /* 0x000fc800078e0a03 */
[----:B------:R-:W-:-:S04]  /*00f0*/  IMAD R3, R4, 0x40, R3 ;  /* 0x0000004004037824 */ /* 0x000fc800078e0203 */
[----:B------:R-:W-:-:S06]  /*0100*/  IMAD.WIDE R2, R3, R5, c[0x0][0x160] ;  /* 0x0000580003027625 */ /* 0x000fcc00078e0205 */
[----:B------:R-:W2:Y:S02]  /*0110*/  LDG.E.EL R2, [R2.64] ;  /* 0x0000000402027981 */ /* 0x000ea4000c2e1900 */
[C---:B--2---:R-:W-:Y:S01]  /*0120*/  PRMT R4, R2.reuse, 0x7632, R4 ;  /* 0x0000763202047816 */ /* 0x044fe20000000004 */
[----:B------:R-:W-:-:S03]  /*0130*/  IMAD.U32 R6, R2, 0x10000, RZ ;  /* 0x0001000002067824 */ /* 0x000fc600078e00ff */
[----:B------:R-:W-:Y:S01]  /*0140*/  SHF.L.U32 R7, R4, 0x10, RZ ;  /* 0x0000001004077819 */ /* 0x000fe200000006ff */
[----:B------:R-:W-:-:S03]  /*0150*/  IMAD.WIDE R4, R0, R5, c[0x0][0x168] ;  /* 0x00005a0000047625 */ /* 0x000fc600078e0205 */
[----:B------:R-:W-:-:S05]  /*0160*/  F2FP.BF16.PACK_AB R7, R7, R6 ;  /* 0x000000060707723e */ /* 0x000fca00000010ff */
[----:B------:R-:W-:Y:S01]  /*0170*/  STG.E [R4.64], R7 ;  /* 0x0000000704007986 */ /* 0x000fe2000c101904 */
[----:B------:R-:W-:Y:S05]  /*0180*/  EXIT ;  /* 0x000000000000794d */ /* 0x000fea0003800000 */
.L_x_0:
[----:B------:R-:W-:-:S00]  /*0190*/  BRA `(.L_x_0) ;  /* 0xfffffff000007947 */ /* 0x000fc0000383ffff */
[----:B------:R-:W-:-:S00]  /*01a0*/  NOP ;  /* 0x0000000000007918 */ /* 0x000fc00000000000 */
        /* <DEDUP_REMOVED lines=13> */
.L_x_1:
